//
// Generated by NVIDIA NVVM Compiler
//
// Compiler Build ID: CL-36424714
// Cuda compilation tools, release 13.0, V13.0.88
// Based on NVVM 20.0.0
//

.version 9.0
.target sm_100
.address_size 64

	// .globl	_Z9warmUpGPUv

.visible .entry _Z9warmUpGPUv()
{


	ret;

}
	// .globl	_Z9checkEvenPcj
.visible .entry _Z9checkEvenPcj(
	.param .u64 .ptr .align 1 _Z9checkEvenPcj_param_0,
	.param .u32 _Z9checkEvenPcj_param_1
)
{
	.reg .pred 	%p<6>;
	.reg .b16 	%rs<2>;
	.reg .b32 	%r<7>;
	.reg .b64 	%rd<5>;

	ld.param.u64 	%rd1, [_Z9checkEvenPcj_param_0];
	ld.param.u32 	%r2, [_Z9checkEvenPcj_param_1];
	mov.u32 	%r3, %ctaid.x;
	mov.u32 	%r4, %ntid.x;
	mov.u32 	%r5, %tid.x;
	mad.lo.s32 	%r1, %r3, %r4, %r5;
	setp.lt.s32 	%p1, %r1, 3;
	setp.gt.u32 	%p2, %r1, %r2;
	or.pred  	%p3, %p1, %p2;
	and.b32  	%r6, %r1, 1;
	setp.eq.b32 	%p4, %r6, 1;
	or.pred  	%p5, %p4, %p3;
	@%p5 bra 	$L__BB1_2;
	cvta.to.global.u64 	%rd2, %rd1;
	cvt.u64.u32 	%rd3, %r1;
	add.s64 	%rd4, %rd2, %rd3;
	mov.b16 	%rs1, 48;
	st.global.u8 	[%rd4], %rs1;
$L__BB1_2:
	ret;

}
	// .globl	_Z8checkOddPcjj
.visible .entry _Z8checkOddPcjj(
	.param .u64 .ptr .align 1 _Z8checkOddPcjj_param_0,
	.param .u32 _Z8checkOddPcjj_param_1,
	.param .u32 _Z8checkOddPcjj_param_2
)
{
	.reg .pred 	%p<6>;
	.reg .b16 	%rs<3>;
	.reg .b32 	%r<11>;
	.reg .b64 	%rd<7>;

	ld.param.u64 	%rd2, [_Z8checkOddPcjj_param_0];
	ld.param.u32 	%r5, [_Z8checkOddPcjj_param_1];
	ld.param.u32 	%r6, [_Z8checkOddPcjj_param_2];
	cvta.to.global.u64 	%rd1, %rd2;
	mov.u32 	%r7, %ctaid.x;
	mov.u32 	%r8, %ntid.x;
	mov.u32 	%r9, %tid.x;
	mad.lo.s32 	%r1, %r7, %r8, %r9;
	setp.gt.u32 	%p1, %r1, %r6;
	@%p1 bra 	$L__BB2_3;
	cvt.s64.s32 	%rd3, %r1;
	add.s64 	%rd4, %rd1, %rd3;
	ld.global.u8 	%rs1, [%rd4];
	setp.ne.s16 	%p2, %rs1, 49;
	shl.b32 	%r10, %r1, 1;
	setp.gt.u32 	%p3, %r10, %r5;
	or.pred  	%p4, %p2, %p3;
	@%p4 bra 	$L__BB2_3;
$L__BB2_2:
	cvt.s64.s32 	%rd5, %r10;
	add.s64 	%rd6, %rd1, %rd5;
	mov.b16 	%rs2, 48;
	st.global.u8 	[%rd6], %rs2;
	add.s32 	%r10, %r10, %r1;
	setp.le.u32 	%p5, %r10, %r5;
	@%p5 bra 	$L__BB2_2;
$L__BB2_3:
	ret;

}


// ===== COMPILED SASS (sm_100) =====

	.target	sm_100

	.elftype	@"ET_EXEC"


//--------------------- .note.nv.tkinfo           --------------------------
	.section	.note.nv.tkinfo,"",@"SHT_NOTE"
	.sectionflags	@"SHF_NOTE_NV_TKINFO"
	.tkinfo
        /*0018*/ 	.word	0x00000002
        /*0030*/ 	.string	""
        /*0030*/ 	.string	"ptxas"
        /*0030*/ 	.string	"Cuda compilation tools, release 13.0, V13.0.88"
        /*0030*/ 	.string	"Build cuda_13.0.r13.0/compiler.36424714_0"
        /*0030*/ 	.string	"-arch sm_100 -m 64 "



//--------------------- .note.nv.cuinfo           --------------------------
	.section	.note.nv.cuinfo,"",@"SHT_NOTE"
	.sectionflags	@"SHF_NOTE_NV_CUINFO"
        /*0018*/ 	.short	0x0002
        /*001a*/ 	.short	0x0064
        /*001c*/ 	.short	0x0082
	.zero		2


//--------------------- .nv.info                  --------------------------
	.section	.nv.info,"",@"SHT_CUDA_INFO"
	.align	4


	//----- nvinfo : EIATTR_REGCOUNT
	.align		4
        /*0000*/ 	.byte	0x04, 0x2f
        /*0002*/ 	.short	(.L_1 - .L_0)
	.align		4
.L_0:
        /*0004*/ 	.word	index@(_Z9warmUpGPUv)
        /*0008*/ 	.word	0x00000004


	//----- nvinfo : EIATTR_FRAME_SIZE
	.align		4
.L_1:
        /*000c*/ 	.byte	0x04, 0x11
        /*000e*/ 	.short	(.L_3 - .L_2)
	.align		4
.L_2:
        /*0010*/ 	.word	index@(_Z9warmUpGPUv)
        /*0014*/ 	.word	0x00000000


	//----- nvinfo : EIATTR_REGCOUNT
	.align		4
.L_3:
        /*0018*/ 	.byte	0x04, 0x2f
        /*001a*/ 	.short	(.L_5 - .L_4)
	.align		4
.L_4:
        /*001c*/ 	.word	index@(_Z9checkEvenPcj)
        /*0020*/ 	.word	0x00000006


	//----- nvinfo : EIATTR_FRAME_SIZE
	.align		4
.L_5:
        /*0024*/ 	.byte	0x04, 0x11
        /*0026*/ 	.short	(.L_7 - .L_6)
	.align		4
.L_6:
        /*0028*/ 	.word	index@(_Z9checkEvenPcj)
        /*002c*/ 	.word	0x00000000


	//----- nvinfo : EIATTR_REGCOUNT
	.align		4
.L_7:
        /*0030*/ 	.byte	0x04, 0x2f
        /*0032*/ 	.short	(.L_9 - .L_8)
	.align		4
.L_8:
        /*0034*/ 	.word	index@(_Z8checkOddPcjj)
        /*0038*/ 	.word	0x00000008


	//----- nvinfo : EIATTR_FRAME_SIZE
	.align		4
.L_9:
        /*003c*/ 	.byte	0x04, 0x11
        /*003e*/ 	.short	(.L_11 - .L_10)
	.align		4
.L_10:
        /*0040*/ 	.word	index@(_Z8checkOddPcjj)
        /*0044*/ 	.word	0x00000000


	//----- nvinfo : EIATTR_MIN_STACK_SIZE
	.align		4
.L_11:
        /*0048*/ 	.byte	0x04, 0x12
        /*004a*/ 	.short	(.L_13 - .L_12)
	.align		4
.L_12:
        /*004c*/ 	.word	index@(_Z8checkOddPcjj)
        /*0050*/ 	.word	0x00000000


	//----- nvinfo : EIATTR_MIN_STACK_SIZE
	.align		4
.L_13:
        /*0054*/ 	.byte	0x04, 0x12
        /*0056*/ 	.short	(.L_15 - .L_14)
	.align		4
.L_14:
        /*0058*/ 	.word	index@(_Z9checkEvenPcj)
        /*005c*/ 	.word	0x00000000


	//----- nvinfo : EIATTR_MIN_STACK_SIZE
	.align		4
.L_15:
        /*0060*/ 	.byte	0x04, 0x12
        /*0062*/ 	.short	(.L_17 - .L_16)
	.align		4
.L_16:
        /*0064*/ 	.word	index@(_Z9warmUpGPUv)
        /*0068*/ 	.word	0x00000000
.L_17:


//--------------------- .nv.compat                --------------------------
	.section	.nv.compat,"",@"SHT_CUDA_COMPAT_INFO"
	.align	4
        /*0000*/ 	.byte	0x02, 0x09, 0x00, 0x00, 0x02, 0x02, 0x01, 0x00, 0x02, 0x05, 0x05, 0x00, 0x03, 0x07, 0x01, 0x01
        /*0010*/ 	.byte	0x02, 0x03, 0x00, 0x00, 0x02, 0x06, 0x01, 0x00, 0x04, 0x0b, 0x08, 0x00, 0x09, 0x00, 0x00, 0x00
        /*0020*/ 	.byte	0x00, 0x00, 0x00, 0x00


//--------------------- .nv.info._Z8checkOddPcjj  --------------------------
	.section	.nv.info._Z8checkOddPcjj,"",@"SHT_CUDA_INFO"
	.sectionflags	@""
	.align	4


	//----- nvinfo : EIATTR_CUDA_API_VERSION
	.align		4
        /*0000*/ 	.byte	0x04, 0x37
        /*0002*/ 	.short	(.L_19 - .L_18)
.L_18:
        /*0004*/ 	.word	0x00000082


	//----- nvinfo : EIATTR_KPARAM_INFO
	.align		4
.L_19:
        /*0008*/ 	.byte	0x04, 0x17
        /*000a*/ 	.short	(.L_21 - .L_20)
.L_20:
        /*000c*/ 	.word	0x00000000
        /*0010*/ 	.short	0x0002
        /*0012*/ 	.short	0x000c
        /*0014*/ 	.byte	0x00, 0xf0, 0x11, 0x00


	//----- nvinfo : EIATTR_KPARAM_INFO
	.align		4
.L_21:
        /*0018*/ 	.byte	0x04, 0x17
        /*001a*/ 	.short	(.L_23 - .L_22)
.L_22:
        /*001c*/ 	.word	0x00000000
        /*0020*/ 	.short	0x0001
        /*0022*/ 	.short	0x0008
        /*0024*/ 	.byte	0x00, 0xf0, 0x11, 0x00


	//----- nvinfo : EIATTR_KPARAM_INFO
	.align		4
.L_23:
        /*0028*/ 	.byte	0x04, 0x17
        /*002a*/ 	.short	(.L_25 - .L_24)
.L_24:
        /*002c*/ 	.word	0x00000000
        /*0030*/ 	.short	0x0000
        /*0032*/ 	.short	0x0000
        /*0034*/ 	.byte	0x00, 0xf5, 0x21, 0x00


	//----- nvinfo : EIATTR_SPARSE_MMA_MASK
	.align		4
.L_25:
        /*0038*/ 	.byte	0x03, 0x50
        /*003a*/ 	.short	0x0000


	//----- nvinfo : EIATTR_MAXREG_COUNT
	.align		4
        /*003c*/ 	.byte	0x03, 0x1b
        /*003e*/ 	.short	0x00ff


	//----- nvinfo : EIATTR_MERCURY_ISA_VERSION
	.align		4
        /*0040*/ 	.byte	0x03, 0x5f
        /*0042*/ 	.short	0x0101


	//----- nvinfo : EIATTR_VRC_CTA_INIT_COUNT
	.align		4
        /*0044*/ 	.byte	0x02, 0x4a
	.zero		1
	.zero		1


	//----- nvinfo : EIATTR_EXIT_INSTR_OFFSETS
	.align		4
        /*0048*/ 	.byte	0x04, 0x1c
        /*004a*/ 	.short	(.L_27 - .L_26)


	//   ....[0]....
.L_26:
        /*004c*/ 	.word	0x00000070


	//   ....[1]....
        /*0050*/ 	.word	0x00000110


	//   ....[2]....
        /*0054*/ 	.word	0x00000190


	//----- nvinfo : EIATTR_CRS_STACK_SIZE
	.align		4
.L_27:
        /*0058*/ 	.byte	0x04, 0x1e
        /*005a*/ 	.short	(.L_29 - .L_28)
.L_28:
        /*005c*/ 	.word	0x00000000


	//----- nvinfo : EIATTR_CBANK_PARAM_SIZE
	.align		4
.L_29:
        /*0060*/ 	.byte	0x03, 0x19
        /*0062*/ 	.short	0x0010


	//----- nvinfo : EIATTR_PARAM_CBANK
	.align		4
        /*0064*/ 	.byte	0x04, 0x0a
        /*0066*/ 	.short	(.L_31 - .L_30)
	.align		4
.L_30:
        /*0068*/ 	.word	index@(.nv.constant0._Z8checkOddPcjj)
        /*006c*/ 	.short	0x0380
        /*006e*/ 	.short	0x0010


	//----- nvinfo : EIATTR_SW_WAR
	.align		4
.L_31:
        /*0070*/ 	.byte	0x04, 0x36
        /*0072*/ 	.short	(.L_33 - .L_32)
.L_32:
        /*0074*/ 	.word	0x00000008
.L_33:


//--------------------- .nv.info._Z9checkEvenPcj  --------------------------
	.section	.nv.info._Z9checkEvenPcj,"",@"SHT_CUDA_INFO"
	.sectionflags	@""
	.align	4


	//----- nvinfo : EIATTR_CUDA_API_VERSION
	.align		4
        /*0000*/ 	.byte	0x04, 0x37
        /*0002*/ 	.short	(.L_35 - .L_34)
.L_34:
        /*0004*/ 	.word	0x00000082


	//----- nvinfo : EIATTR_KPARAM_INFO
	.align		4
.L_35:
        /*0008*/ 	.byte	0x04, 0x17
        /*000a*/ 	.short	(.L_37 - .L_36)
.L_36:
        /*000c*/ 	.word	0x00000000
        /*0010*/ 	.short	0x0001
        /*0012*/ 	.short	0x0008
        /*0014*/ 	.byte	0x00, 0xf0, 0x11, 0x00


	//----- nvinfo : EIATTR_KPARAM_INFO
	.align		4
.L_37:
        /*0018*/ 	.byte	0x04, 0x17
        /*001a*/ 	.short	(.L_39 - .L_38)
.L_38:
        /*001c*/ 	.word	0x00000000
        /*0020*/ 	.short	0x0000
        /*0022*/ 	.short	0x0000
        /*0024*/ 	.byte	0x00, 0xf5, 0x21, 0x00


	//----- nvinfo : EIATTR_SPARSE_MMA_MASK
	.align		4
.L_39:
        /*0028*/ 	.byte	0x03, 0x50
        /*002a*/ 	.short	0x0000


	//----- nvinfo : EIATTR_MAXREG_COUNT
	.align		4
        /*002c*/ 	.byte	0x03, 0x1b
        /*002e*/ 	.short	0x00ff


	//----- nvinfo : EIATTR_MERCURY_ISA_VERSION
	.align		4
        /*0030*/ 	.byte	0x03, 0x5f
        /*0032*/ 	.short	0x0101


	//----- nvinfo : EIATTR_VRC_CTA_INIT_COUNT
	.align		4
        /*0034*/ 	.byte	0x02, 0x4a
	.zero		1
	.zero		1


	//----- nvinfo : EIATTR_EXIT_INSTR_OFFSETS
	.align		4
        /*0038*/ 	.byte	0x04, 0x1c
        /*003a*/ 	.short	(.L_41 - .L_40)


	//   ....[0]....
.L_40:
        /*003c*/ 	.word	0x000000a0


	//   ....[1]....
        /*0040*/ 	.word	0x00000110


	//----- nvinfo : EIATTR_CBANK_PARAM_SIZE
	.align		4
.L_41:
        /*0044*/ 	.byte	0x03, 0x19
        /*0046*/ 	.short	0x000c


	//----- nvinfo : EIATTR_PARAM_CBANK
	.align		4
        /*0048*/ 	.byte	0x04, 0x0a
        /*004a*/ 	.short	(.L_43 - .L_42)
	.align		4
.L_42:
        /*004c*/ 	.word	index@(.nv.constant0._Z9checkEvenPcj)
        /*0050*/ 	.short	0x0380
        /*0052*/ 	.short	0x000c


	//----- nvinfo : EIATTR_SW_WAR
	.align		4
.L_43:
        /*0054*/ 	.byte	0x04, 0x36
        /*0056*/ 	.short	(.L_45 - .L_44)
.L_44:
        /*0058*/ 	.word	0x00000008
.L_45:


//--------------------- .nv.info._Z9warmUpGPUv    --------------------------
	.section	.nv.info._Z9warmUpGPUv,"",@"SHT_CUDA_INFO"
	.sectionflags	@""
	.align	4


	//----- nvinfo : EIATTR_CUDA_API_VERSION
	.align		4
        /*0000*/ 	.byte	0x04, 0x37
        /*0002*/ 	.short	(.L_47 - .L_46)
.L_46:
        /*0004*/ 	.word	0x00000082


	//----- nvinfo : EIATTR_SPARSE_MMA_MASK
	.align		4
.L_47:
        /*0008*/ 	.byte	0x03, 0x50
        /*000a*/ 	.short	0x0000


	//----- nvinfo : EIATTR_MAXREG_COUNT
	.align		4
        /*000c*/ 	.byte	0x03, 0x1b
        /*000e*/ 	.short	0x00ff


	//----- nvinfo : EIATTR_MERCURY_ISA_VERSION
	.align		4
        /*0010*/ 	.byte	0x03, 0x5f
        /*0012*/ 	.short	0x0101


	//----- nvinfo : EIATTR_VRC_CTA_INIT_COUNT
	.align		4
        /*0014*/ 	.byte	0x02, 0x4a
	.zero		1
	.zero		1


	//----- nvinfo : EIATTR_EXIT_INSTR_OFFSETS
	.align		4
        /*0018*/ 	.byte	0x04, 0x1c
        /*001a*/ 	.short	(.L_49 - .L_48)


	//   ....[0]....
.L_48:
        /*001c*/ 	.word	0x00000010


	//----- nvinfo : EIATTR_SW_WAR
	.align		4
.L_49:
        /*0020*/ 	.byte	0x04, 0x36
        /*0022*/ 	.short	(.L_51 - .L_50)
.L_50:
        /*0024*/ 	.word	0x00000008
.L_51:


//--------------------- .nv.callgraph             --------------------------
	.section	.nv.callgraph,"",@"SHT_CUDA_CALLGRAPH"
	.align	4
	.sectionentsize	8
	.align		4
        /*0000*/ 	.word	0x00000000
	.align		4
        /*0004*/ 	.word	0xffffffff
	.align		4
        /*0008*/ 	.word	0x00000000
	.align		4
        /*000c*/ 	.word	0xfffffffe
	.align		4
        /*0010*/ 	.word	0x00000000
	.align		4
        /*0014*/ 	.word	0xfffffffd
	.align		4
        /*0018*/ 	.word	0x00000000
	.align		4
        /*001c*/ 	.word	0xfffffffc


//--------------------- .text._Z8checkOddPcjj     --------------------------
	.section	.text._Z8checkOddPcjj,"ax",@progbits
	.align	128
        .global         _Z8checkOddPcjj
        .type           _Z8checkOddPcjj,@function
        .size           _Z8checkOddPcjj,(.L_x_4 - _Z8checkOddPcjj)
        .other          _Z8checkOddPcjj,@"STO_CUDA_ENTRY STV_DEFAULT"
_Z8checkOddPcjj:
.text._Z8checkOddPcjj:
[----:B------:R-:W-:Y:S01]  /*0000*/  LDC R1, c[0x0][0x37c] ;  /* 0x0000df00ff017b82 */ /* 0x000fe20000000800 */
[----:B------:R-:W0:Y:S07]  /*0010*/  S2R R3, SR_TID.X ;  /* 0x0000000000037919 */ /* 0x000e2e0000002100 */
[----:B------:R-:W0:Y:S01]  /*0020*/  S2UR UR4, SR_CTAID.X ;  /* 0x00000000000479c3 */ /* 0x000e220000002500 */
[----:B------:R-:W1:Y:S07]  /*0030*/  LDCU UR5, c[0x0][0x38c] ;  /* 0x00007180ff0577ac */ /* 0x000e6e0008000800 */
[----:B------:R-:W0:Y:S02]  /*0040*/  LDC R0, c[0x0][0x360] ;  /* 0x0000d800ff007b82 */ /* 0x000e240000000800 */
[----:B0-----:R-:W-:-:S05]  /*0050*/  IMAD R0, R0, UR4, R3 ;  /* 0x0000000400007c24 */ /* 0x001fca000f8e0203 */
[----:B-1----:R-:W-:-:S13]  /*0060*/  ISETP.GT.U32.AND P0, PT, R0, UR5, PT ;  /* 0x0000000500007c0c */ /* 0x002fda000bf04070 */
[----:B------:R-:W-:Y:S05]  /*0070*/  @P0 EXIT ;  /* 0x000000000000094d */ /* 0x000fea0003800000 */
[----:B------:R-:W0:Y:S01]  /*0080*/  LDCU.64 UR6, c[0x0][0x380] ;  /* 0x00007000ff0677ac */ /* 0x000e220008000a00 */
[----:B------:R-:W1:Y:S01]  /*0090*/  LDCU.64 UR4, c[0x0][0x358] ;  /* 0x00006b00ff0477ac */ /* 0x000e620008000a00 */
[----:B------:R-:W2:Y:S01]  /*00a0*/  LDCU UR8, c[0x0][0x388] ;  /* 0x00007100ff0877ac */ /* 0x000ea20008000800 */
[----:B0-----:R-:W-:-:S04]  /*00b0*/  IADD3 R2, P0, PT, R0, UR6, RZ ;  /* 0x0000000600027c10 */ /* 0x001fc8000ff1e0ff */
[----:B------:R-:W-:-:S05]  /*00c0*/  LEA.HI.X.SX32 R3, R0, UR7, 0x1, P0 ;  /* 0x0000000700037c11 */ /* 0x000fca00080f0eff */
[----:B-1----:R-:W3:Y:S01]  /*00d0*/  LDG.E.U8 R2, desc[UR4][R2.64] ;  /* 0x0000000402027981 */ /* 0x002ee2000c1e1100 */
[----:B------:R-:W-:-:S05]  /*00e0*/  IMAD.SHL.U32 R4, R0, 0x2, RZ ;  /* 0x0000000200047824 */ /* 0x000fca00078e00ff */
[----:B--2---:R-:W-:-:S04]  /*00f0*/  ISETP.GT.U32.AND P0, PT, R4, UR8, PT ;  /* 0x0000000804007c0c */ /* 0x004fc8000bf04070 */
[----:B---3--:R-:W-:-:S13]  /*0100*/  ISETP.NE.OR P0, PT, R2, 0x31, P0 ;  /* 0x000000310200780c */ /* 0x008fda0000705670 */
[----:B------:R-:W-:Y:S05]  /*0110*/  @P0 EXIT ;  /* 0x000000000000094d */ /* 0x000fea0003800000 */
[----:B------:R-:W-:-:S07]  /*0120*/  IMAD.MOV.U32 R5, RZ, RZ, 0x30 ;  /* 0x00000030ff057424 */ /* 0x000fce00078e00ff */
.L_x_0:
[----:B------:R-:W-:-:S04]  /*0130*/  IADD3 R2, P0, PT, R4, UR6, RZ ;  /* 0x0000000604027c10 */ /* 0x000fc8000ff1e0ff */
[----:B------:R-:W-:Y:S01]  /*0140*/  LEA.HI.X.SX32 R3, R4, UR7, 0x1, P0 ;  /* 0x0000000704037c11 */ /* 0x000fe200080f0eff */
[----:B------:R-:W-:-:S04]  /*0150*/  IMAD.IADD R4, R0, 0x1, R4 ;  /* 0x0000000100047824 */ /* 0x000fc800078e0204 */
[----:B------:R0:W-:Y:S01]  /*0160*/  STG.E.U8 desc[UR4][R2.64], R5 ;  /* 0x0000000502007986 */ /* 0x0001e2000c101104 */
[----:B------:R-:W-:-:S13]  /*0170*/  ISETP.GT.U32.AND P0, PT, R4, UR8, PT ;  /* 0x0000000804007c0c */ /* 0x000fda000bf04070 */
[----:B0-----:R-:W-:Y:S05]  /*0180*/  @!P0 BRA `(.L_x_0) ;  /* 0xfffffffc00e88947 */ /* 0x001fea000383ffff */
[----:B------:R-:W-:Y:S05]  /*0190*/  EXIT ;  /* 0x000000000000794d */ /* 0x000fea0003800000 */
.L_x_1:
[----:B------:R-:W-:-:S00]  /*01a0*/  BRA `(.L_x_1) ;  /* 0xfffffffc00fc7947 */ /* 0x000fc0000383ffff */
[----:B------:R-:W-:-:S00]  /*01b0*/  NOP ;  /* 0x0000000000007918 */ /* 0x000fc00000000000 */
        /* <DEDUP_REMOVED lines=12> */
.L_x_4:


//--------------------- .text._Z9checkEvenPcj     --------------------------
	.section	.text._Z9checkEvenPcj,"ax",@progbits
	.align	128
        .global         _Z9checkEvenPcj
        .type           _Z9checkEvenPcj,@function
        .size           _Z9checkEvenPcj,(.L_x_5 - _Z9checkEvenPcj)
        .other          _Z9checkEvenPcj,@"STO_CUDA_ENTRY STV_DEFAULT"
_Z9checkEvenPcj:
.text._Z9checkEvenPcj:
[----:B------:R-:W-:Y:S01]  /*0000*/  LDC R1, c[0x0][0x37c] ;  /* 0x0000df00ff017b82 */ /* 0x000fe20000000800 */
[----:B------:R-:W0:Y:S07]  /*0010*/  S2R R3, SR_TID.X ;  /* 0x0000000000037919 */ /* 0x000e2e0000002100 */
[----:B------:R-:W0:Y:S01]  /*0020*/  S2UR UR4, SR_CTAID.X ;  /* 0x00000000000479c3 */ /* 0x000e220000002500 */
[----:B------:R-:W1:Y:S07]  /*0030*/  LDCU UR5, c[0x0][0x388] ;  /* 0x00007100ff0577ac */ /* 0x000e6e0008000800 */
[----:B------:R-:W0:Y:S02]  /*0040*/  LDC R2, c[0x0][0x360] ;  /* 0x0000d800ff027b82 */ /* 0x000e240000000800 */
[----:B0-----:R-:W-:-:S05]  /*0050*/  IMAD R2, R2, UR4, R3 ;  /* 0x0000000402027c24 */ /* 0x001fca000f8e0203 */
[C---:B-1----:R-:W-:Y:S02]  /*0060*/  ISETP.GT.U32.AND P0, PT, R2.reuse, UR5, PT ;  /* 0x0000000502007c0c */ /* 0x042fe4000bf04070 */
[C---:B------:R-:W-:Y:S02]  /*0070*/  LOP3.LUT R0, R2.reuse, 0x1, RZ, 0xc0, !PT ;  /* 0x0000000102007812 */ /* 0x040fe400078ec0ff */
[----:B------:R-:W-:-:S04]  /*0080*/  ISETP.LT.OR P0, PT, R2, 0x3, P0 ;  /* 0x000000030200780c */ /* 0x000fc80000701670 */
[----:B------:R-:W-:-:S13]  /*0090*/  ISETP.EQ.U32.OR P0, PT, R0, 0x1, P0 ;  /* 0x000000010000780c */ /* 0x000fda0000702470 */
[----:B------:R-:W-:Y:S05]  /*00a0*/  @P0 EXIT ;  /* 0x000000000000094d */ /* 0x000fea0003800000 */
[----:B------:R-:W0:Y:S01]  /*00b0*/  LDCU.64 UR6, c[0x0][0x380] ;  /* 0x00007000ff0677ac */ /* 0x000e220008000a00 */
[----:B------:R-:W-:Y:S01]  /*00c0*/  IMAD.MOV.U32 R0, RZ, RZ, 0x30 ;  /* 0x00000030ff007424 */ /* 0x000fe200078e00ff */
[----:B------:R-:W1:Y:S01]  /*00d0*/  LDCU.64 UR4, c[0x0][0x358] ;  /* 0x00006b00ff0477ac */ /* 0x000e620008000a00 */
[----:B0-----:R-:W-:-:S05]  /*00e0*/  IADD3 R2, P0, PT, R2, UR6, RZ ;  /* 0x0000000602027c10 */ /* 0x001fca000ff1e0ff */
[----:B------:R-:W-:-:S05]  /*00f0*/  IMAD.X R3, RZ, RZ, UR7, P0 ;  /* 0x00000007ff037e24 */ /* 0x000fca00080e06ff */
[----:B-1----:R-:W-:Y:S01]  /*0100*/  STG.E.U8 desc[UR4][R2.64], R0 ;  /* 0x0000000002007986 */ /* 0x002fe2000c101104 */
[----:B------:R-:W-:Y:S05]  /*0110*/  EXIT ;  /* 0x000000000000794d */ /* 0x000fea0003800000 */
.L_x_2:
        /* <DEDUP_REMOVED lines=14> */
.L_x_5:


//--------------------- .text._Z9warmUpGPUv       --------------------------
	.section	.text._Z9warmUpGPUv,"ax",@progbits
	.align	128
        .global         _Z9warmUpGPUv
        .type           _Z9warmUpGPUv,@function
        .size           _Z9warmUpGPUv,(.L_x_6 - _Z9warmUpGPUv)
        .other          _Z9warmUpGPUv,@"STO_CUDA_ENTRY STV_DEFAULT"
_Z9warmUpGPUv:
.text._Z9warmUpGPUv:
[----:B------:R-:W-:Y:S01]  /*0000*/  LDC R1, c[0x0][0x37c] ;  /* 0x0000df00ff017b82 */ /* 0x000fe20000000800 */
[----:B------:R-:W-:Y:S05]  /*0010*/  EXIT ;  /* 0x000000000000794d */ /* 0x000fea0003800000 */
.L_x_3:
        /* <DEDUP_REMOVED lines=14> */
.L_x_6:


//--------------------- .nv.shared.reserved.0     --------------------------
	.section	.nv.shared.reserved.0,"aw",@nobits
	.weak		__nv_reservedSMEM_offset_0_alias
	.size		__nv_reservedSMEM_offset_0_alias, 0, 64
	.other		__nv_reservedSMEM_offset_0_alias,@"STO_CUDA_RESERVED_SHARED STV_DEFAULT"
__nv_reservedSMEM_offset_0_alias:
	.zero		0
	.zero		64


//--------------------- .nv.constant0._Z8checkOddPcjj --------------------------
	.section	.nv.constant0._Z8checkOddPcjj,"a",@progbits
	.sectionflags	@""
	.align	4
.nv.constant0._Z8checkOddPcjj:
	.zero		912


//--------------------- .nv.constant0._Z9checkEvenPcj --------------------------
	.section	.nv.constant0._Z9checkEvenPcj,"a",@progbits
	.sectionflags	@""
	.align	4
.nv.constant0._Z9checkEvenPcj:
	.zero		908


//--------------------- .nv.constant0._Z9warmUpGPUv --------------------------
	.section	.nv.constant0._Z9warmUpGPUv,"a",@progbits
	.sectionflags	@""
	.align	4
.nv.constant0._Z9warmUpGPUv:
	.zero		896


//--------------------- SYMBOLS --------------------------

	.type		.nv.reservedSmem.offset0,@object
	.size		.nv.reservedSmem.offset0,0x4
